//
// Generated by NVIDIA NVVM Compiler
//
// Compiler Build ID: CL-36424714
// Cuda compilation tools, release 13.0, V13.0.88
// Based on NVVM 20.0.0
//

.version 9.0
.target sm_100
.address_size 64

	// .globl	_Z14sigmoid_kernelPKfPfi

.visible .entry _Z14sigmoid_kernelPKfPfi(
	.param .u64 .ptr .align 1 _Z14sigmoid_kernelPKfPfi_param_0,
	.param .u64 .ptr .align 1 _Z14sigmoid_kernelPKfPfi_param_1,
	.param .u32 _Z14sigmoid_kernelPKfPfi_param_2
)
{
	.reg .pred 	%p<2>;
	.reg .b32 	%r<8>;
	.reg .b32 	%f<15>;
	.reg .b64 	%rd<8>;

	ld.param.u64 	%rd1, [_Z14sigmoid_kernelPKfPfi_param_0];
	ld.param.u64 	%rd2, [_Z14sigmoid_kernelPKfPfi_param_1];
	ld.param.u32 	%r2, [_Z14sigmoid_kernelPKfPfi_param_2];
	mov.u32 	%r3, %ctaid.x;
	mov.u32 	%r4, %ntid.x;
	mov.u32 	%r5, %tid.x;
	mad.lo.s32 	%r1, %r3, %r4, %r5;
	setp.ge.s32 	%p1, %r1, %r2;
	@%p1 bra 	$L__BB0_2;
	cvta.to.global.u64 	%rd3, %rd1;
	cvta.to.global.u64 	%rd4, %rd2;
	mul.wide.s32 	%rd5, %r1, 4;
	add.s64 	%rd6, %rd3, %rd5;
	ld.global.f32 	%f1, [%rd6];
	fma.rn.f32 	%f2, %f1, 0fBBBB989D, 0f3F000000;
	cvt.sat.f32.f32 	%f3, %f2;
	mov.f32 	%f4, 0f4B400001;
	mov.f32 	%f5, 0f437C0000;
	fma.rm.f32 	%f6, %f3, %f5, %f4;
	add.f32 	%f7, %f6, 0fCB40007F;
	neg.f32 	%f8, %f7;
	fma.rn.f32 	%f9, %f1, 0fBFB8AA3B, %f8;
	fma.rn.f32 	%f10, %f1, 0fB2A57060, %f9;
	mov.b32 	%r6, %f6;
	shl.b32 	%r7, %r6, 23;
	mov.b32 	%f11, %r7;
	ex2.approx.ftz.f32 	%f12, %f10;
	fma.rn.f32 	%f13, %f12, %f11, 0f3F800000;
	rcp.rn.f32 	%f14, %f13;
	add.s64 	%rd7, %rd4, %rd5;
	st.global.f32 	[%rd7], %f14;
$L__BB0_2:
	ret;

}
	// .globl	_Z21sigmoid_stable_kernelPKfPfi
.visible .entry _Z21sigmoid_stable_kernelPKfPfi(
	.param .u64 .ptr .align 1 _Z21sigmoid_stable_kernelPKfPfi_param_0,
	.param .u64 .ptr .align 1 _Z21sigmoid_stable_kernelPKfPfi_param_1,
	.param .u32 _Z21sigmoid_stable_kernelPKfPfi_param_2
)
{
	.reg .pred 	%p<3>;
	.reg .b32 	%r<10>;
	.reg .b32 	%f<31>;
	.reg .b64 	%rd<9>;

	ld.param.u64 	%rd1, [_Z21sigmoid_stable_kernelPKfPfi_param_0];
	ld.param.u64 	%rd2, [_Z21sigmoid_stable_kernelPKfPfi_param_1];
	ld.param.u32 	%r2, [_Z21sigmoid_stable_kernelPKfPfi_param_2];
	mov.u32 	%r3, %ctaid.x;
	mov.u32 	%r4, %ntid.x;
	mov.u32 	%r5, %tid.x;
	mad.lo.s32 	%r1, %r3, %r4, %r5;
	setp.ge.s32 	%p1, %r1, %r2;
	@%p1 bra 	$L__BB1_5;
	cvta.to.global.u64 	%rd3, %rd1;
	mul.wide.s32 	%rd4, %r1, 4;
	add.s64 	%rd5, %rd3, %rd4;
	ld.global.f32 	%f1, [%rd5];
	setp.ltu.f32 	%p2, %f1, 0f00000000;
	@%p2 bra 	$L__BB1_3;
	fma.rn.f32 	%f5, %f1, 0fBBBB989D, 0f3F000000;
	cvt.sat.f32.f32 	%f6, %f5;
	mov.f32 	%f7, 0f4B400001;
	mov.f32 	%f8, 0f437C0000;
	fma.rm.f32 	%f9, %f6, %f8, %f7;
	add.f32 	%f10, %f9, 0fCB40007F;
	neg.f32 	%f11, %f10;
	fma.rn.f32 	%f12, %f1, 0fBFB8AA3B, %f11;
	fma.rn.f32 	%f13, %f1, 0fB2A57060, %f12;
	mov.b32 	%r6, %f9;
	shl.b32 	%r7, %r6, 23;
	mov.b32 	%f14, %r7;
	ex2.approx.ftz.f32 	%f15, %f13;
	fma.rn.f32 	%f16, %f15, %f14, 0f3F800000;
	rcp.rn.f32 	%f30, %f16;
	bra.uni 	$L__BB1_4;
$L__BB1_3:
	fma.rn.f32 	%f17, %f1, 0f3BBB989D, 0f3F000000;
	cvt.sat.f32.f32 	%f18, %f17;
	mov.f32 	%f19, 0f4B400001;
	mov.f32 	%f20, 0f437C0000;
	fma.rm.f32 	%f21, %f18, %f20, %f19;
	add.f32 	%f22, %f21, 0fCB40007F;
	neg.f32 	%f23, %f22;
	fma.rn.f32 	%f24, %f1, 0f3FB8AA3B, %f23;
	fma.rn.f32 	%f25, %f1, 0f32A57060, %f24;
	mov.b32 	%r8, %f21;
	shl.b32 	%r9, %r8, 23;
	mov.b32 	%f26, %r9;
	ex2.approx.ftz.f32 	%f27, %f25;
	mul.f32 	%f28, %f27, %f26;
	add.f32 	%f29, %f28, 0f3F800000;
	div.rn.f32 	%f30, %f28, %f29;
$L__BB1_4:
	cvta.to.global.u64 	%rd6, %rd2;
	add.s64 	%rd8, %rd6, %rd4;
	st.global.f32 	[%rd8], %f30;
$L__BB1_5:
	ret;

}


// ===== COMPILED SASS (sm_100) =====

	.target	sm_100

	.elftype	@"ET_EXEC"


//--------------------- .note.nv.tkinfo           --------------------------
	.section	.note.nv.tkinfo,"",@"SHT_NOTE"
	.sectionflags	@"SHF_NOTE_NV_TKINFO"
	.tkinfo
        /*0018*/ 	.word	0x00000002
        /*0030*/ 	.string	""
        /*0030*/ 	.string	"ptxas"
        /*0030*/ 	.string	"Cuda compilation tools, release 13.0, V13.0.88"
        /*0030*/ 	.string	"Build cuda_13.0.r13.0/compiler.36424714_0"
        /*0030*/ 	.string	"-arch sm_100 -m 64 "



//--------------------- .note.nv.cuinfo           --------------------------
	.section	.note.nv.cuinfo,"",@"SHT_NOTE"
	.sectionflags	@"SHF_NOTE_NV_CUINFO"
        /*0018*/ 	.short	0x0002
        /*001a*/ 	.short	0x0064
        /*001c*/ 	.short	0x0082
	.zero		2


//--------------------- .nv.info                  --------------------------
	.section	.nv.info,"",@"SHT_CUDA_INFO"
	.align	4


	//----- nvinfo : EIATTR_REGCOUNT
	.align		4
        /*0000*/ 	.byte	0x04, 0x2f
        /*0002*/ 	.short	(.L_1 - .L_0)
	.align		4
.L_0:
        /*0004*/ 	.word	index@(_Z14sigmoid_kernelPKfPfi)
        /*0008*/ 	.word	0x0000000e


	//----- nvinfo : EIATTR_FRAME_SIZE
	.align		4
.L_1:
        /*000c*/ 	.byte	0x04, 0x11
        /*000e*/ 	.short	(.L_3 - .L_2)
	.align		4
.L_2:
        /*0010*/ 	.word	index@($__internal_2_$__cuda_sm20_rcp_rn_f32_slowpath)
        /*0014*/ 	.word	0x00000000


	//----- nvinfo : EIATTR_FRAME_SIZE
	.align		4
.L_3:
        /*0018*/ 	.byte	0x04, 0x11
        /*001a*/ 	.short	(.L_5 - .L_4)
	.align		4
.L_4:
        /*001c*/ 	.word	index@(_Z14sigmoid_kernelPKfPfi)
        /*0020*/ 	.word	0x00000000


	//----- nvinfo : EIATTR_REGCOUNT
	.align		4
.L_5:
        /*0024*/ 	.byte	0x04, 0x2f
        /*0026*/ 	.short	(.L_7 - .L_6)
	.align		4
.L_6:
        /*0028*/ 	.word	index@(_Z21sigmoid_stable_kernelPKfPfi)
        /*002c*/ 	.word	0x00000010


	//----- nvinfo : EIATTR_FRAME_SIZE
	.align		4
.L_7:
        /*0030*/ 	.byte	0x04, 0x11
        /*0032*/ 	.short	(.L_9 - .L_8)
	.align		4
.L_8:
        /*0034*/ 	.word	index@($__internal_1_$__cuda_sm3x_div_rn_noftz_f32_slowpath)
        /*0038*/ 	.word	0x00000000


	//----- nvinfo : EIATTR_FRAME_SIZE
	.align		4
.L_9:
        /*003c*/ 	.byte	0x04, 0x11
        /*003e*/ 	.short	(.L_11 - .L_10)
	.align		4
.L_10:
        /*0040*/ 	.word	index@($__internal_0_$__cuda_sm20_rcp_rn_f32_slowpath)
        /*0044*/ 	.word	0x00000000


	//----- nvinfo : EIATTR_FRAME_SIZE
	.align		4
.L_11:
        /*0048*/ 	.byte	0x04, 0x11
        /*004a*/ 	.short	(.L_13 - .L_12)
	.align		4
.L_12:
        /*004c*/ 	.word	index@(_Z21sigmoid_stable_kernelPKfPfi)
        /*0050*/ 	.word	0x00000000


	//----- nvinfo : EIATTR_MIN_STACK_SIZE
	.align		4
.L_13:
        /*0054*/ 	.byte	0x04, 0x12
        /*0056*/ 	.short	(.L_15 - .L_14)
	.align		4
.L_14:
        /*0058*/ 	.word	index@(_Z21sigmoid_stable_kernelPKfPfi)
        /*005c*/ 	.word	0x00000000


	//----- nvinfo : EIATTR_MIN_STACK_SIZE
	.align		4
.L_15:
        /*0060*/ 	.byte	0x04, 0x12
        /*0062*/ 	.short	(.L_17 - .L_16)
	.align		4
.L_16:
        /*0064*/ 	.word	index@(_Z14sigmoid_kernelPKfPfi)
        /*0068*/ 	.word	0x00000000
.L_17:


//--------------------- .nv.compat                --------------------------
	.section	.nv.compat,"",@"SHT_CUDA_COMPAT_INFO"
	.align	4
        /*0000*/ 	.byte	0x02, 0x09, 0x00, 0x00, 0x02, 0x02, 0x01, 0x00, 0x02, 0x05, 0x05, 0x00, 0x03, 0x07, 0x01, 0x01
        /*0010*/ 	.byte	0x02, 0x03, 0x00, 0x00, 0x02, 0x06, 0x01, 0x00, 0x04, 0x0b, 0x08, 0x00, 0x01, 0x00, 0x00, 0x00
        /*0020*/ 	.byte	0x00, 0x00, 0x00, 0x00


//--------------------- .nv.info._Z21sigmoid_stable_kernelPKfPfi --------------------------
	.section	.nv.info._Z21sigmoid_stable_kernelPKfPfi,"",@"SHT_CUDA_INFO"
	.sectionflags	@""
	.align	4


	//----- nvinfo : EIATTR_CUDA_API_VERSION
	.align		4
        /*0000*/ 	.byte	0x04, 0x37
        /*0002*/ 	.short	(.L_19 - .L_18)
.L_18:
        /*0004*/ 	.word	0x00000082


	//----- nvinfo : EIATTR_KPARAM_INFO
	.align		4
.L_19:
        /*0008*/ 	.byte	0x04, 0x17
        /*000a*/ 	.short	(.L_21 - .L_20)
.L_20:
        /*000c*/ 	.word	0x00000000
        /*0010*/ 	.short	0x0002
        /*0012*/ 	.short	0x0010
        /*0014*/ 	.byte	0x00, 0xf0, 0x11, 0x00


	//----- nvinfo : EIATTR_KPARAM_INFO
	.align		4
.L_21:
        /*0018*/ 	.byte	0x04, 0x17
        /*001a*/ 	.short	(.L_23 - .L_22)
.L_22:
        /*001c*/ 	.word	0x00000000
        /*0020*/ 	.short	0x0001
        /*0022*/ 	.short	0x0008
        /*0024*/ 	.byte	0x00, 0xf5, 0x21, 0x00


	//----- nvinfo : EIATTR_KPARAM_INFO
	.align		4
.L_23:
        /*0028*/ 	.byte	0x04, 0x17
        /*002a*/ 	.short	(.L_25 - .L_24)
.L_24:
        /*002c*/ 	.word	0x00000000
        /*0030*/ 	.short	0x0000
        /*0032*/ 	.short	0x0000
        /*0034*/ 	.byte	0x00, 0xf5, 0x21, 0x00


	//----- nvinfo : EIATTR_SPARSE_MMA_MASK
	.align		4
.L_25:
        /*0038*/ 	.byte	0x03, 0x50
        /*003a*/ 	.short	0x0000


	//----- nvinfo : EIATTR_MAXREG_COUNT
	.align		4
        /*003c*/ 	.byte	0x03, 0x1b
        /*003e*/ 	.short	0x00ff


	//----- nvinfo : EIATTR_MERCURY_ISA_VERSION
	.align		4
        /*0040*/ 	.byte	0x03, 0x5f
        /*0042*/ 	.short	0x0101


	//----- nvinfo : EIATTR_VRC_CTA_INIT_COUNT
	.align		4
        /*0044*/ 	.byte	0x02, 0x4a
	.zero		1
	.zero		1


	//----- nvinfo : EIATTR_EXIT_INSTR_OFFSETS
	.align		4
        /*0048*/ 	.byte	0x04, 0x1c
        /*004a*/ 	.short	(.L_27 - .L_26)


	//   ....[0]....
.L_26:
        /*004c*/ 	.word	0x00000070


	//   ....[1]....
        /*0050*/ 	.word	0x00000450


	//----- nvinfo : EIATTR_CRS_STACK_SIZE
	.align		4
.L_27:
        /*0054*/ 	.byte	0x04, 0x1e
        /*0056*/ 	.short	(.L_29 - .L_28)
.L_28:
        /*0058*/ 	.word	0x00000000


	//----- nvinfo : EIATTR_CBANK_PARAM_SIZE
	.align		4
.L_29:
        /*005c*/ 	.byte	0x03, 0x19
        /*005e*/ 	.short	0x0014


	//----- nvinfo : EIATTR_PARAM_CBANK
	.align		4
        /*0060*/ 	.byte	0x04, 0x0a
        /*0062*/ 	.short	(.L_31 - .L_30)
	.align		4
.L_30:
        /*0064*/ 	.word	index@(.nv.constant0._Z21sigmoid_stable_kernelPKfPfi)
        /*0068*/ 	.short	0x0380
        /*006a*/ 	.short	0x0014


	//----- nvinfo : EIATTR_SW_WAR
	.align		4
.L_31:
        /*006c*/ 	.byte	0x04, 0x36
        /*006e*/ 	.short	(.L_33 - .L_32)
.L_32:
        /*0070*/ 	.word	0x00000008
.L_33:


//--------------------- .nv.info._Z14sigmoid_kernelPKfPfi --------------------------
	.section	.nv.info._Z14sigmoid_kernelPKfPfi,"",@"SHT_CUDA_INFO"
	.sectionflags	@""
	.align	4


	//----- nvinfo : EIATTR_CUDA_API_VERSION
	.align		4
        /*0000*/ 	.byte	0x04, 0x37
        /*0002*/ 	.short	(.L_35 - .L_34)
.L_34:
        /*0004*/ 	.word	0x00000082


	//----- nvinfo : EIATTR_KPARAM_INFO
	.align		4
.L_35:
        /*0008*/ 	.byte	0x04, 0x17
        /*000a*/ 	.short	(.L_37 - .L_36)
.L_36:
        /*000c*/ 	.word	0x00000000
        /*0010*/ 	.short	0x0002
        /*0012*/ 	.short	0x0010
        /*0014*/ 	.byte	0x00, 0xf0, 0x11, 0x00


	//----- nvinfo : EIATTR_KPARAM_INFO
	.align		4
.L_37:
        /*0018*/ 	.byte	0x04, 0x17
        /*001a*/ 	.short	(.L_39 - .L_38)
.L_38:
        /*001c*/ 	.word	0x00000000
        /*0020*/ 	.short	0x0001
        /*0022*/ 	.short	0x0008
        /*0024*/ 	.byte	0x00, 0xf5, 0x21, 0x00


	//----- nvinfo : EIATTR_KPARAM_INFO
	.align		4
.L_39:
        /*0028*/ 	.byte	0x04, 0x17
        /*002a*/ 	.short	(.L_41 - .L_40)
.L_40:
        /*002c*/ 	.word	0x00000000
        /*0030*/ 	.short	0x0000
        /*0032*/ 	.short	0x0000
        /*0034*/ 	.byte	0x00, 0xf5, 0x21, 0x00


	//----- nvinfo : EIATTR_SPARSE_MMA_MASK
	.align		4
.L_41:
        /*0038*/ 	.byte	0x03, 0x50
        /*003a*/ 	.short	0x0000


	//----- nvinfo : EIATTR_MAXREG_COUNT
	.align		4
        /*003c*/ 	.byte	0x03, 0x1b
        /*003e*/ 	.short	0x00ff


	//----- nvinfo : EIATTR_MERCURY_ISA_VERSION
	.align		4
        /*0040*/ 	.byte	0x03, 0x5f
        /*0042*/ 	.short	0x0101


	//----- nvinfo : EIATTR_VRC_CTA_INIT_COUNT
	.align		4
        /*0044*/ 	.byte	0x02, 0x4a
	.zero		1
	.zero		1


	//----- nvinfo : EIATTR_EXIT_INSTR_OFFSETS
	.align		4
        /*0048*/ 	.byte	0x04, 0x1c
        /*004a*/ 	.short	(.L_43 - .L_42)


	//   ....[0]....
.L_42:
        /*004c*/ 	.word	0x00000070


	//   ....[1]....
        /*0050*/ 	.word	0x00000260


	//----- nvinfo : EIATTR_CRS_STACK_SIZE
	.align		4
.L_43:
        /*0054*/ 	.byte	0x04, 0x1e
        /*0056*/ 	.short	(.L_45 - .L_44)
.L_44:
        /*0058*/ 	.word	0x00000000


	//----- nvinfo : EIATTR_CBANK_PARAM_SIZE
	.align		4
.L_45:
        /*005c*/ 	.byte	0x03, 0x19
        /*005e*/ 	.short	0x0014


	//----- nvinfo : EIATTR_PARAM_CBANK
	.align		4
        /*0060*/ 	.byte	0x04, 0x0a
        /*0062*/ 	.short	(.L_47 - .L_46)
	.align		4
.L_46:
        /*0064*/ 	.word	index@(.nv.constant0._Z14sigmoid_kernelPKfPfi)
        /*0068*/ 	.short	0x0380
        /*006a*/ 	.short	0x0014


	//----- nvinfo : EIATTR_SW_WAR
	.align		4
.L_47:
        /*006c*/ 	.byte	0x04, 0x36
        /*006e*/ 	.short	(.L_49 - .L_48)
.L_48:
        /*0070*/ 	.word	0x00000008
.L_49:


//--------------------- .nv.callgraph             --------------------------
	.section	.nv.callgraph,"",@"SHT_CUDA_CALLGRAPH"
	.align	4
	.sectionentsize	8
	.align		4
        /*0000*/ 	.word	0x00000000
	.align		4
        /*0004*/ 	.word	0xffffffff
	.align		4
        /*0008*/ 	.word	0x00000000
	.align		4
        /*000c*/ 	.word	0xfffffffe
	.align		4
        /*0010*/ 	.word	0x00000000
	.align		4
        /*0014*/ 	.word	0xfffffffd
	.align		4
        /*0018*/ 	.word	0x00000000
	.align		4
        /*001c*/ 	.word	0xfffffffc


//--------------------- .text._Z21sigmoid_stable_kernelPKfPfi --------------------------
	.section	.text._Z21sigmoid_stable_kernelPKfPfi,"ax",@progbits
	.align	128
        .global         _Z21sigmoid_stable_kernelPKfPfi
        .type           _Z21sigmoid_stable_kernelPKfPfi,@function
        .size           _Z21sigmoid_stable_kernelPKfPfi,(.L_x_32 - _Z21sigmoid_stable_kernelPKfPfi)
        .other          _Z21sigmoid_stable_kernelPKfPfi,@"STO_CUDA_ENTRY STV_DEFAULT"
_Z21sigmoid_stable_kernelPKfPfi:
.text._Z21sigmoid_stable_kernelPKfPfi:
[----:B------:R-:W-:Y:S01]  /*0000*/  LDC R1, c[0x0][0x37c] ;  /* 0x0000df00ff017b82 */ /* 0x000fe20000000800 */
[----:B------:R-:W0:Y:S07]  /*0010*/  S2R R3, SR_TID.X ;  /* 0x0000000000037919 */ /* 0x000e2e0000002100 */
[----:B------:R-:W0:Y:S01]  /*0020*/  S2UR UR4, SR_CTAID.X ;  /* 0x00000000000479c3 */ /* 0x000e220000002500 */
[----:B------:R-:W1:Y:S07]  /*0030*/  LDCU UR5, c[0x0][0x390] ;  /* 0x00007200ff0577ac */ /* 0x000e6e0008000800 */
[----:B------:R-:W0:Y:S02]  /*0040*/  LDC R4, c[0x0][0x360] ;  /* 0x0000d800ff047b82 */ /* 0x000e240000000800 */
[----:B0-----:R-:W-:-:S05]  /*0050*/  IMAD R4, R4, UR4, R3 ;  /* 0x0000000404047c24 */ /* 0x001fca000f8e0203 */
[----:B-1----:R-:W-:-:S13]  /*0060*/  ISETP.GE.AND P0, PT, R4, UR5, PT ;  /* 0x0000000504007c0c */ /* 0x002fda000bf06270 */
[----:B------:R-:W-:Y:S05]  /*0070*/  @P0 EXIT ;  /* 0x000000000000094d */ /* 0x000fea0003800000 */
[----:B------:R-:W0:Y:S01]  /*0080*/  LDC.64 R2, c[0x0][0x380] ;  /* 0x0000e000ff027b82 */ /* 0x000e220000000a00 */
[----:B------:R-:W1:Y:S01]  /*0090*/  LDCU.64 UR4, c[0x0][0x358] ;  /* 0x00006b00ff0477ac */ /* 0x000e620008000a00 */
[----:B0-----:R-:W-:-:S06]  /*00a0*/  IMAD.WIDE R2, R4, 0x4, R2 ;  /* 0x0000000404027825 */ /* 0x001fcc00078e0202 */
[----:B-1----:R-:W2:Y:S01]  /*00b0*/  LDG.E R2, desc[UR4][R2.64] ;  /* 0x0000000402027981 */ /* 0x002ea2000c1e1900 */
[----:B------:R-:W-:Y:S01]  /*00c0*/  BSSY.RECONVERGENT B0, `(.L_x_0) ;  /* 0x0000035000007945 */ /* 0x000fe20003800200 */
[----:B--2---:R-:W-:-:S13]  /*00d0*/  FSETP.GE.AND P0, PT, R2, RZ, PT ;  /* 0x000000ff0200720b */ /* 0x004fda0003f06000 */
[----:B------:R-:W-:Y:S05]  /*00e0*/  @!P0 BRA `(.L_x_1) ;  /* 0x0000000000688947 */ /* 0x000fea0003800000 */
[----:B------:R-:W-:Y:S01]  /*00f0*/  IMAD.MOV.U32 R3, RZ, RZ, 0x3bbb989d ;  /* 0x3bbb989dff037424 */ /* 0x000fe200078e00ff */
[----:B------:R-:W-:Y:S01]  /*0100*/  BSSY.RECONVERGENT B1, `(.L_x_2) ;  /* 0x0000016000017945 */ /* 0x000fe20003800200 */
[----:B------:R-:W-:Y:S02]  /*0110*/  IMAD.MOV.U32 R5, RZ, RZ, 0x437c0000 ;  /* 0x437c0000ff057424 */ /* 0x000fe400078e00ff */
[----:B------:R-:W-:-:S04]  /*0120*/  FFMA.SAT R0, R2, -R3, 0.5 ;  /* 0x3f00000002007423 */ /* 0x000fc80000002803 */
[----:B------:R-:W-:-:S04]  /*0130*/  FFMA.RM R0, R0, R5, 12582913 ;  /* 0x4b40000100007423 */ /* 0x000fc80000004005 */
[C---:B------:R-:W-:Y:S01]  /*0140*/  FADD R3, R0.reuse, -12583039 ;  /* 0xcb40007f00037421 */ /* 0x040fe20000000000 */
[----:B------:R-:W-:-:S03]  /*0150*/  IMAD.SHL.U32 R0, R0, 0x800000, RZ ;  /* 0x0080000000007824 */ /* 0x000fc600078e00ff */
[----:B------:R-:W-:-:S04]  /*0160*/  FFMA R3, R2, -1.4426950216293334961, -R3 ;  /* 0xbfb8aa3b02037823 */ /* 0x000fc80000000803 */
[----:B------:R-:W-:-:S06]  /*0170*/  FFMA R3, R2, -1.925963033500011079e-08, R3 ;  /* 0xb2a5706002037823 */ /* 0x000fcc0000000003 */
[----:B------:R-:W0:Y:S02]  /*0180*/  MUFU.EX2 R3, R3 ;  /* 0x0000000300037308 */ /* 0x000e240000000800 */
[----:B0-----:R-:W-:-:S04]  /*0190*/  FFMA R0, R0, R3, 1 ;  /* 0x3f80000000007423 */ /* 0x001fc80000000003 */
[----:B------:R-:W-:-:S05]  /*01a0*/  VIADD R2, R0, 0x1800000 ;  /* 0x0180000000027836 */ /* 0x000fca0000000000 */
[----:B------:R-:W-:-:S04]  /*01b0*/  LOP3.LUT R2, R2, 0x7f800000, RZ, 0xc0, !PT ;  /* 0x7f80000002027812 */ /* 0x000fc800078ec0ff */
[----:B------:R-:W-:-:S13]  /*01c0*/  ISETP.GT.U32.AND P0, PT, R2, 0x1ffffff, PT ;  /* 0x01ffffff0200780c */ /* 0x000fda0003f04070 */
[----:B------:R-:W-:Y:S05]  /*01d0*/  @P0 BRA `(.L_x_3) ;  /* 0x0000000000100947 */ /* 0x000fea0003800000 */
[----:B------:R-:W-:-:S07]  /*01e0*/  MOV R6, 0x200 ;  /* 0x0000020000067802 */ /* 0x000fce0000000f00 */
[----:B------:R-:W-:Y:S05]  /*01f0*/  CALL.REL.NOINC `($__internal_0_$__cuda_sm20_rcp_rn_f32_slowpath) ;  /* 0x0000000000987944 */ /* 0x000fea0003c00000 */
[----:B------:R-:W-:Y:S01]  /*0200*/  IMAD.MOV.U32 R2, RZ, RZ, R3 ;  /* 0x000000ffff027224 */ /* 0x000fe200078e0003 */
[----:B------:R-:W-:Y:S06]  /*0210*/  BRA `(.L_x_4) ;  /* 0x0000000000107947 */ /* 0x000fec0003800000 */
.L_x_3:
[----:B------:R-:W0:Y:S02]  /*0220*/  MUFU.RCP R3, R0 ;  /* 0x0000000000037308 */ /* 0x000e240000001000 */
[----:B0-----:R-:W-:-:S04]  /*0230*/  FFMA R2, R0, R3, -1 ;  /* 0xbf80000000027423 */ /* 0x001fc80000000003 */
[----:B------:R-:W-:-:S04]  /*0240*/  FADD.FTZ R2, -R2, -RZ ;  /* 0x800000ff02027221 */ /* 0x000fc80000010100 */
[----:B------:R-:W-:-:S07]  /*0250*/  FFMA R2, R3, R2, R3 ;  /* 0x0000000203027223 */ /* 0x000fce0000000003 */
.L_x_4:
[----:B------:R-:W-:Y:S05]  /*0260*/  BSYNC.RECONVERGENT B1 ;  /* 0x0000000000017941 */ /* 0x000fea0003800200 */
.L_x_2:
[----:B------:R-:W-:Y:S01]  /*0270*/  IMAD.MOV.U32 R7, RZ, RZ, R2 ;  /* 0x000000ffff077224 */ /* 0x000fe200078e0002 */
[----:B------:R-:W-:Y:S06]  /*0280*/  BRA `(.L_x_5) ;  /* 0x0000000000607947 */ /* 0x000fec0003800000 */
.L_x_1:
[----:B------:R-:W-:Y:S02]  /*0290*/  HFMA2 R3, -RZ, RZ, 0.96630859375, -0.0022525787353515625 ;  /* 0x3bbb989dff037431 */ /* 0x000fe400000001ff */
[----:B------:R-:W-:Y:S01]  /*02a0*/  IMAD.MOV.U32 R5, RZ, RZ, 0x437c0000 ;  /* 0x437c0000ff057424 */ /* 0x000fe200078e00ff */
[----:B------:R-:W-:Y:S02]  /*02b0*/  BSSY.RECONVERGENT B1, `(.L_x_5) ;  /* 0x0000015000017945 */ /* 0x000fe40003800200 */
[----:B------:R-:W-:-:S04]  /*02c0*/  FFMA.SAT R0, R2, R3, 0.5 ;  /* 0x3f00000002007423 */ /* 0x000fc80000002003 */
[----:B------:R-:W-:-:S04]  /*02d0*/  FFMA.RM R0, R0, R5, 12582913 ;  /* 0x4b40000100007423 */ /* 0x000fc80000004005 */
[C---:B------:R-:W-:Y:S01]  /*02e0*/  FADD R3, R0.reuse, -12583039 ;  /* 0xcb40007f00037421 */ /* 0x040fe20000000000 */
[----:B------:R-:W-:-:S03]  /*02f0*/  IMAD.SHL.U32 R0, R0, 0x800000, RZ ;  /* 0x0080000000007824 */ /* 0x000fc600078e00ff */
[----:B------:R-:W-:-:S04]  /*0300*/  FFMA R3, R2, 1.4426950216293334961, -R3 ;  /* 0x3fb8aa3b02037823 */ /* 0x000fc80000000803 */
[----:B------:R-:W-:-:S06]  /*0310*/  FFMA R3, R2, 1.925963033500011079e-08, R3 ;  /* 0x32a5706002037823 */ /* 0x000fcc0000000003 */
[----:B------:R-:W0:Y:S02]  /*0320*/  MUFU.EX2 R3, R3 ;  /* 0x0000000300037308 */ /* 0x000e240000000800 */
[----:B0-----:R-:W-:-:S04]  /*0330*/  FMUL R0, R0, R3 ;  /* 0x0000000300007220 */ /* 0x001fc80000400000 */
[----:B------:R-:W-:-:S04]  /*0340*/  FADD R3, R0, 1 ;  /* 0x3f80000000037421 */ /* 0x000fc80000000000 */
[----:B------:R-:W0:Y:S08]  /*0350*/  MUFU.RCP R2, R3 ;  /* 0x0000000300027308 */ /* 0x000e300000001000 */
[----:B------:R-:W1:Y:S01]  /*0360*/  FCHK P0, R0, R3 ;  /* 0x0000000300007302 */ /* 0x000e620000000000 */
[----:B0-----:R-:W-:-:S04]  /*0370*/  FFMA R5, -R3, R2, 1 ;  /* 0x3f80000003057423 */ /* 0x001fc80000000102 */
[----:B------:R-:W-:-:S04]  /*0380*/  FFMA R5, R2, R5, R2 ;  /* 0x0000000502057223 */ /* 0x000fc80000000002 */
[----:B------:R-:W-:-:S04]  /*0390*/  FFMA R2, R0, R5, RZ ;  /* 0x0000000500027223 */ /* 0x000fc800000000ff */
[----:B------:R-:W-:-:S04]  /*03a0*/  FFMA R6, -R3, R2, R0 ;  /* 0x0000000203067223 */ /* 0x000fc80000000100 */
[----:B------:R-:W-:Y:S01]  /*03b0*/  FFMA R7, R5, R6, R2 ;  /* 0x0000000605077223 */ /* 0x000fe20000000002 */
[----:B-1----:R-:W-:Y:S06]  /*03c0*/  @!P0 BRA `(.L_x_6) ;  /* 0x00000000000c8947 */ /* 0x002fec0003800000 */
[----:B------:R-:W-:-:S07]  /*03d0*/  MOV R2, 0x3f0 ;  /* 0x000003f000027802 */ /* 0x000fce0000000f00 */
[----:B------:R-:W-:Y:S05]  /*03e0*/  CALL.REL.NOINC `($__internal_1_$__cuda_sm3x_div_rn_noftz_f32_slowpath) ;  /* 0x0000000000ec7944 */ /* 0x000fea0003c00000 */
[----:B------:R-:W-:-:S07]  /*03f0*/  IMAD.MOV.U32 R7, RZ, RZ, R0 ;  /* 0x000000ffff077224 */ /* 0x000fce00078e0000 */
.L_x_6:
[----:B------:R-:W-:Y:S05]  /*0400*/  BSYNC.RECONVERGENT B1 ;  /* 0x0000000000017941 */ /* 0x000fea0003800200 */
.L_x_5:
[----:B------:R-:W-:Y:S05]  /*0410*/  BSYNC.RECONVERGENT B0 ;  /* 0x0000000000007941 */ /* 0x000fea0003800200 */
.L_x_0:
[----:B------:R-:W0:Y:S02]  /*0420*/  LDC.64 R2, c[0x0][0x388] ;  /* 0x0000e200ff027b82 */ /* 0x000e240000000a00 */
[----:B0-----:R-:W-:-:S05]  /*0430*/  IMAD.WIDE R4, R4, 0x4, R2 ;  /* 0x0000000404047825 */ /* 0x001fca00078e0202 */
[----:B------:R-:W-:Y:S01]  /*0440*/  STG.E desc[UR4][R4.64], R7 ;  /* 0x0000000704007986 */ /* 0x000fe2000c101904 */
[----:B------:R-:W-:Y:S05]  /*0450*/  EXIT ;  /* 0x000000000000794d */ /* 0x000fea0003800000 */
        .weak           $__internal_0_$__cuda_sm20_rcp_rn_f32_slowpath
        .type           $__internal_0_$__cuda_sm20_rcp_rn_f32_slowpath,@function
        .size           $__internal_0_$__cuda_sm20_rcp_rn_f32_slowpath,($__internal_1_$__cuda_sm3x_div_rn_noftz_f32_slowpath - $__internal_0_$__cuda_sm20_rcp_rn_f32_slowpath)
$__internal_0_$__cuda_sm20_rcp_rn_f32_slowpath:
[----:B------:R-:W-:Y:S01]  /*0460*/  IMAD.SHL.U32 R2, R0, 0x2, RZ ;  /* 0x0000000200027824 */ /* 0x000fe200078e00ff */
[----:B------:R-:W-:Y:S04]  /*0470*/  BSSY.RECONVERGENT B2, `(.L_x_7) ;  /* 0x0000030000027945 */ /* 0x000fe80003800200 */
[----:B------:R-:W-:-:S04]  /*0480*/  SHF.R.U32.HI R2, RZ, 0x18, R2 ;  /* 0x00000018ff027819 */ /* 0x000fc80000011602 */
[----:B------:R-:W-:-:S13]  /*0490*/  ISETP.NE.U32.AND P0, PT, R2, RZ, PT ;  /* 0x000000ff0200720c */ /* 0x000fda0003f05070 */
[----:B------:R-:W-:Y:S05]  /*04a0*/  @P0 BRA `(.L_x_8) ;  /* 0x0000000000280947 */ /* 0x000fea0003800000 */
[----:B------:R-:W-:-:S05]  /*04b0*/  IMAD.SHL.U32 R2, R0, 0x2, RZ ;  /* 0x0000000200027824 */ /* 0x000fca00078e00ff */
[----:B------:R-:W-:-:S13]  /*04c0*/  ISETP.NE.AND P0, PT, R2, RZ, PT ;  /* 0x000000ff0200720c */ /* 0x000fda0003f05270 */
[----:B------:R-:W-:Y:S01]  /*04d0*/  @P0 FFMA R5, R0, 1.84467440737095516160e+19, RZ ;  /* 0x5f80000000050823 */ /* 0x000fe200000000ff */
[----:B------:R-:W-:Y:S08]  /*04e0*/  @!P0 MUFU.RCP R3, R0 ;  /* 0x0000000000038308 */ /* 0x000ff00000001000 */
[----:B------:R-:W0:Y:S02]  /*04f0*/  @P0 MUFU.RCP R2, R5 ;  /* 0x0000000500020308 */ /* 0x000e240000001000 */
[----:B0-----:R-:W-:-:S04]  /*0500*/  @P0 FFMA R7, R5, R2, -1 ;  /* 0xbf80000005070423 */ /* 0x001fc80000000002 */
[----:B------:R-:W-:-:S04]  /*0510*/  @P0 FADD.FTZ R7, -R7, -RZ ;  /* 0x800000ff07070221 */ /* 0x000fc80000010100 */
[----:B------:R-:W-:-:S04]  /*0520*/  @P0 FFMA R2, R2, R7, R2 ;  /* 0x0000000702020223 */ /* 0x000fc80000000002 */
[----:B------:R-:W-:Y:S01]  /*0530*/  @P0 FFMA R3, R2, 1.84467440737095516160e+19, RZ ;  /* 0x5f80000002030823 */ /* 0x000fe200000000ff */
[----:B------:R-:W-:Y:S06]  /*0540*/  BRA `(.L_x_9) ;  /* 0x0000000000887947 */ /* 0x000fec0003800000 */
.L_x_8:
[----:B------:R-:W-:-:S04]  /*0550*/  IADD3 R3, PT, PT, R2, -0xfd, RZ ;  /* 0xffffff0302037810 */ /* 0x000fc80007ffe0ff */
[----:B------:R-:W-:-:S13]  /*0560*/  ISETP.GT.U32.AND P0, PT, R3, 0x1, PT ;  /* 0x000000010300780c */ /* 0x000fda0003f04070 */
[----:B------:R-:W-:Y:S05]  /*0570*/  @P0 BRA `(.L_x_10) ;  /* 0x0000000000780947 */ /* 0x000fea0003800000 */
[----:B------:R-:W-:Y:S01]  /*0580*/  LOP3.LUT R5, R0, 0x7fffff, RZ, 0xc0, !PT ;  /* 0x007fffff00057812 */ /* 0x000fe200078ec0ff */
[----:B------:R-:W-:-:S03]  /*0590*/  IMAD.MOV.U32 R10, RZ, RZ, 0x3 ;  /* 0x00000003ff0a7424 */ /* 0x000fc600078e00ff */
[----:B------:R-:W-:Y:S02]  /*05a0*/  LOP3.LUT R5, R5, 0x3f800000, RZ, 0xfc, !PT ;  /* 0x3f80000005057812 */ /* 0x000fe400078efcff */
[----:B------:R-:W-:Y:S02]  /*05b0*/  SHF.L.U32 R11, R10, R3, RZ ;  /* 0x000000030a0b7219 */ /* 0x000fe400000006ff */
[----:B------:R-:W0:Y:S02]  /*05c0*/  MUFU.RCP R8, R5 ;  /* 0x0000000500087308 */ /* 0x000e240000001000 */
[----:B0-----:R-:W-:-:S04]  /*05d0*/  FFMA R7, R5, R8, -1 ;  /* 0xbf80000005077423 */ /* 0x001fc80000000008 */
[----:B------:R-:W-:-:S04]  /*05e0*/  FADD.FTZ R7, -R7, -RZ ;  /* 0x800000ff07077221 */ /* 0x000fc80000010100 */
[CCC-:B------:R-:W-:Y:S01]  /*05f0*/  FFMA.RM R9, R8.reuse, R7.reuse, R8.reuse ;  /* 0x0000000708097223 */ /* 0x1c0fe20000004008 */
[----:B------:R-:W-:-:S04]  /*0600*/  FFMA.RP R8, R8, R7, R8 ;  /* 0x0000000708087223 */ /* 0x000fc80000008008 */
[C---:B------:R-:W-:Y:S02]  /*0610*/  LOP3.LUT R7, R9.reuse, 0x7fffff, RZ, 0xc0, !PT ;  /* 0x007fffff09077812 */ /* 0x040fe400078ec0ff */
[----:B------:R-:W-:Y:S02]  /*0620*/  FSETP.NEU.FTZ.AND P0, PT, R9, R8, PT ;  /* 0x000000080900720b */ /* 0x000fe40003f1d000 */
[----:B------:R-:W-:Y:S02]  /*0630*/  LOP3.LUT R8, R7, 0x800000, RZ, 0xfc, !PT ;  /* 0x0080000007087812 */ /* 0x000fe400078efcff */
[----:B------:R-:W-:Y:S02]  /*0640*/  SEL R7, RZ, 0xffffffff, !P0 ;  /* 0xffffffffff077807 */ /* 0x000fe40004000000 */
[----:B------:R-:W-:-:S03]  /*0650*/  LOP3.LUT R10, R11, R8, RZ, 0xc0, !PT ;  /* 0x000000080b0a7212 */ /* 0x000fc600078ec0ff */
[----:B------:R-:W-:Y:S01]  /*0660*/  IMAD.MOV R7, RZ, RZ, -R7 ;  /* 0x000000ffff077224 */ /* 0x000fe200078e0a07 */
[----:B------:R-:W-:-:S04]  /*0670*/  SHF.R.U32.HI R10, RZ, R3, R10 ;  /* 0x00000003ff0a7219 */ /* 0x000fc8000001160a */
[----:B------:R-:W-:Y:S02]  /*0680*/  LOP3.LUT P1, RZ, R7, R3, R8, 0xf8, !PT ;  /* 0x0000000307ff7212 */ /* 0x000fe4000782f808 */
[C---:B------:R-:W-:Y:S02]  /*0690*/  LOP3.LUT P0, RZ, R10.reuse, 0x1, RZ, 0xc0, !PT ;  /* 0x000000010aff7812 */ /* 0x040fe4000780c0ff */
[----:B------:R-:W-:-:S04]  /*06a0*/  LOP3.LUT P2, RZ, R10, 0x2, RZ, 0xc0, !PT ;  /* 0x000000020aff7812 */ /* 0x000fc8000784c0ff */
[----:B------:R-:W-:Y:S02]  /*06b0*/  PLOP3.LUT P0, PT, P0, P1, P2, 0xe0, 0x0 ;  /* 0x000000000000781c */ /* 0x000fe40000703c20 */
[----:B------:R-:W-:Y:S02]  /*06c0*/  LOP3.LUT P1, RZ, R0, 0x7fffff, RZ, 0xc0, !PT ;  /* 0x007fffff00ff7812 */ /* 0x000fe4000782c0ff */
[----:B------:R-:W-:-:S05]  /*06d0*/  SEL R3, RZ, 0x1, !P0 ;  /* 0x00000001ff037807 */ /* 0x000fca0004000000 */
[----:B------:R-:W-:-:S05]  /*06e0*/  IMAD.MOV R3, RZ, RZ, -R3 ;  /* 0x000000ffff037224 */ /* 0x000fca00078e0a03 */
[----:B------:R-:W-:Y:S01]  /*06f0*/  ISETP.GE.AND P0, PT, R3, RZ, PT ;  /* 0x000000ff0300720c */ /* 0x000fe20003f06270 */
[----:B------:R-:W-:-:S05]  /*0700*/  VIADD R3, R2, 0xffffff04 ;  /* 0xffffff0402037836 */ /* 0x000fca0000000000 */
[----:B------:R-:W-:-:S07]  /*0710*/  SHF.R.U32.HI R3, RZ, R3, R8 ;  /* 0x00000003ff037219 */ /* 0x000fce0000011608 */
[----:B------:R-:W-:-:S05]  /*0720*/  @!P0 VIADD R3, R3, 0x1 ;  /* 0x0000000103038836 */ /* 0x000fca0000000000 */
[----:B------:R-:W-:-:S04]  /*0730*/  @!P1 SHF.L.U32 R3, R3, 0x1, RZ ;  /* 0x0000000103039819 */ /* 0x000fc800000006ff */
[----:B------:R-:W-:Y:S01]  /*0740*/  LOP3.LUT R3, R3, 0x80000000, R0, 0xf8, !PT ;  /* 0x8000000003037812 */ /* 0x000fe200078ef800 */
[----:B------:R-:W-:Y:S06]  /*0750*/  BRA `(.L_x_9) ;  /* 0x0000000000047947 */ /* 0x000fec0003800000 */
.L_x_10:
[----:B------:R0:W1:Y:S02]  /*0760*/  MUFU.RCP R3, R0 ;  /* 0x0000000000037308 */ /* 0x0000640000001000 */
.L_x_9:
[----:B------:R-:W-:Y:S05]  /*0770*/  BSYNC.RECONVERGENT B2 ;  /* 0x0000000000027941 */ /* 0x000fea0003800200 */
.L_x_7:
[----:B------:R-:W-:-:S04]  /*0780*/  IMAD.MOV.U32 R7, RZ, RZ, 0x0 ;  /* 0x00000000ff077424 */ /* 0x000fc800078e00ff */
[----:B01----:R-:W-:Y:S05]  /*0790*/  RET.REL.NODEC R6 `(_Z21sigmoid_stable_kernelPKfPfi) ;  /* 0xfffffff806187950 */ /* 0x003fea0003c3ffff */
        .weak           $__internal_1_$__cuda_sm3x_div_rn_noftz_f32_slowpath
        .type           $__internal_1_$__cuda_sm3x_div_rn_noftz_f32_slowpath,@function
        .size           $__internal_1_$__cuda_sm3x_div_rn_noftz_f32_slowpath,(.L_x_32 - $__internal_1_$__cuda_sm3x_div_rn_noftz_f32_slowpath)
$__internal_1_$__cuda_sm3x_div_rn_noftz_f32_slowpath:
[--C-:B------:R-:W-:Y:S01]  /*07a0*/  SHF.R.U32.HI R6, RZ, 0x17, R3.reuse ;  /* 0x00000017ff067819 */ /* 0x100fe20000011603 */
[----:B------:R-:W-:Y:S01]  /*07b0*/  BSSY.RECONVERGENT B2, `(.L_x_11) ;  /* 0x0000064000027945 */ /* 0x000fe20003800200 */
[--C-:B------:R-:W-:Y:S01]  /*07c0*/  SHF.R.U32.HI R5, RZ, 0x17, R0.reuse ;  /* 0x00000017ff057819 */ /* 0x100fe20000011600 */
[----:B------:R-:W-:Y:S01]  /*07d0*/  IMAD.MOV.U32 R7, RZ, RZ, R0 ;  /* 0x000000ffff077224 */ /* 0x000fe200078e0000 */
[----:B------:R-:W-:Y:S01]  /*07e0*/  LOP3.LUT R6, R6, 0xff, RZ, 0xc0, !PT ;  /* 0x000000ff06067812 */ /* 0x000fe200078ec0ff */
[----:B------:R-:W-:Y:S01]  /*07f0*/  IMAD.MOV.U32 R8, RZ, RZ, R3 ;  /* 0x000000ffff087224 */ /* 0x000fe200078e0003 */
[----:B------:R-:W-:-:S03]  /*0800*/  LOP3.LUT R5, R5, 0xff, RZ, 0xc0, !PT ;  /* 0x000000ff05057812 */ /* 0x000fc600078ec0ff */
[----:B------:R-:W-:Y:S02]  /*0810*/  VIADD R11, R6, 0xffffffff ;  /* 0xffffffff060b7836 */ /* 0x000fe40000000000 */
[----:B------:R-:W-:-:S03]  /*0820*/  VIADD R10, R5, 0xffffffff ;  /* 0xffffffff050a7836 */ /* 0x000fc60000000000 */
[----:B------:R-:W-:-:S04]  /*0830*/  ISETP.GT.U32.AND P0, PT, R11, 0xfd, PT ;  /* 0x000000fd0b00780c */ /* 0x000fc80003f04070 */
[----:B------:R-:W-:-:S13]  /*0840*/  ISETP.GT.U32.OR P0, PT, R10, 0xfd, P0 ;  /* 0x000000fd0a00780c */ /* 0x000fda0000704470 */
[----:B------:R-:W-:Y:S01]  /*0850*/  @!P0 MOV R9, RZ ;  /* 0x000000ff00098202 */ /* 0x000fe20000000f00 */
[----:B------:R-:W-:Y:S06]  /*0860*/  @!P0 BRA `(.L_x_12) ;  /* 0x00000000005c8947 */ /* 0x000fec0003800000 */
[----:B------:R-:W-:Y:S02]  /*0870*/  FSETP.GTU.FTZ.AND P0, PT, |R0|, +INF , PT ;  /* 0x7f8000000000780b */ /* 0x000fe40003f1c200 */
[----:B------:R-:W-:-:S04]  /*0880*/  FSETP.GTU.FTZ.AND P1, PT, |R3|, +INF , PT ;  /* 0x7f8000000300780b */ /* 0x000fc80003f3c200 */
[----:B------:R-:W-:-:S13]  /*0890*/  PLOP3.LUT P0, PT, P0, P1, PT, 0xf8, 0x8f ;  /* 0x00000000008f781c */ /* 0x000fda0000703f70 */
[----:B------:R-:W-:Y:S05]  /*08a0*/  @P0 BRA `(.L_x_13) ;  /* 0x00000004004c0947 */ /* 0x000fea0003800000 */
[----:B------:R-:W-:-:S13]  /*08b0*/  LOP3.LUT P0, RZ, R8, 0x7fffffff, R7, 0xc8, !PT ;  /* 0x7fffffff08ff7812 */ /* 0x000fda000780c807 */
[----:B------:R-:W-:Y:S05]  /*08c0*/  @!P0 BRA `(.L_x_14) ;  /* 0x00000004003c8947 */ /* 0x000fea0003800000 */
[C---:B------:R-:W-:Y:S02]  /*08d0*/  FSETP.NEU.FTZ.AND P2, PT, |R0|.reuse, +INF , PT ;  /* 0x7f8000000000780b */ /* 0x040fe40003f5d200 */
[----:B------:R-:W-:Y:S02]  /*08e0*/  FSETP.NEU.FTZ.AND P1, PT, |R3|, +INF , PT ;  /* 0x7f8000000300780b */ /* 0x000fe40003f3d200 */
[----:B------:R-:W-:-:S11]  /*08f0*/  FSETP.NEU.FTZ.AND P0, PT, |R0|, +INF , PT ;  /* 0x7f8000000000780b */ /* 0x000fd60003f1d200 */
[----:B------:R-:W-:Y:S05]  /*0900*/  @!P1 BRA !P2, `(.L_x_14) ;  /* 0x00000004002c9947 */ /* 0x000fea0005000000 */
[----:B------:R-:W-:-:S04]  /*0910*/  LOP3.LUT P2, RZ, R7, 0x7fffffff, RZ, 0xc0, !PT ;  /* 0x7fffffff07ff7812 */ /* 0x000fc8000784c0ff */
[----:B------:R-:W-:-:S13]  /*0920*/  PLOP3.LUT P1, PT, P1, P2, PT, 0x2f, 0xf2 ;  /* 0x0000000000f2781c */ /* 0x000fda0000f24577 */
[----:B------:R-:W-:Y:S05]  /*0930*/  @P1 BRA `(.L_x_15) ;  /* 0x0000000400181947 */ /* 0x000fea0003800000 */
[----:B------:R-:W-:-:S04]  /*0940*/  LOP3.LUT P1, RZ, R8, 0x7fffffff, RZ, 0xc0, !PT ;  /* 0x7fffffff08ff7812 */ /* 0x000fc8000782c0ff */
[----:B------:R-:W-:-:S13]  /*0950*/  PLOP3.LUT P0, PT, P0, P1, PT, 0x2f, 0xf2 ;  /* 0x0000000000f2781c */ /* 0x000fda0000702577 */
[----:B------:R-:W-:Y:S05]  /*0960*/  @P0 BRA `(.L_x_16) ;  /* 0x0000000400000947 */ /* 0x000fea0003800000 */
[----:B------:R-:W-:Y:S02]  /*0970*/  ISETP.GE.AND P0, PT, R10, RZ, PT ;  /* 0x000000ff0a00720c */ /* 0x000fe40003f06270 */
[----:B------:R-:W-:-:S11]  /*0980*/  ISETP.GE.AND P1, PT, R11, RZ, PT ;  /* 0x000000ff0b00720c */ /* 0x000fd60003f26270 */
[----:B------:R-:W-:Y:S02]  /*0990*/  @P0 IMAD.MOV.U32 R9, RZ, RZ, RZ ;  /* 0x000000ffff090224 */ /* 0x000fe400078e00ff */
[----:B------:R-:W-:Y:S01]  /*09a0*/  @!P0 FFMA R7, R0, 1.84467440737095516160e+19, RZ ;  /* 0x5f80000000078823 */ /* 0x000fe200000000ff */
[----:B------:R-:W-:Y:S02]  /*09b0*/  @!P0 IMAD.MOV.U32 R9, RZ, RZ, -0x40 ;  /* 0xffffffc0ff098424 */ /* 0x000fe400078e00ff */
[----:B------:R-:W-:Y:S02]  /*09c0*/  @!P1 FFMA R8, R3, 1.84467440737095516160e+19, RZ ;  /* 0x5f80000003089823 */ /* 0x000fe400000000ff */
[----:B------:R-:W-:-:S07]  /*09d0*/  @!P1 VIADD R9, R9, 0x40 ;  /* 0x0000004009099836 */ /* 0x000fce0000000000 */
.L_x_12:
[----:B------:R-:W-:Y:S01]  /*09e0*/  LEA R3, R6, 0xc0800000, 0x17 ;  /* 0xc080000006037811 */ /* 0x000fe200078eb8ff */
[----:B------:R-:W-:Y:S01]  /*09f0*/  BSSY.RECONVERGENT B3, `(.L_x_17) ;  /* 0x0000036000037945 */ /* 0x000fe20003800200 */
[----:B------:R-:W-:-:S03]  /*0a00*/  IADD3 R5, PT, PT, R5, -0x7f, RZ ;  /* 0xffffff8105057810 */ /* 0x000fc60007ffe0ff */
[----:B------:R-:W-:Y:S01]  /*0a10*/  IMAD.IADD R3, R8, 0x1, -R3 ;  /* 0x0000000108037824 */ /* 0x000fe200078e0a03 */
[C---:B------:R-:W-:Y:S01]  /*0a20*/  IADD3 R6, PT, PT, R5.reuse, 0x7f, -R6 ;  /* 0x0000007f05067810 */ /* 0x040fe20007ffe806 */
[----:B------:R-:W-:Y:S02]  /*0a30*/  IMAD R0, R5, -0x800000, R7 ;  /* 0xff80000005007824 */ /* 0x000fe400078e0207 */
[----:B------:R-:W0:Y:S01]  /*0a40*/  MUFU.RCP R8, R3 ;  /* 0x0000000300087308 */ /* 0x000e220000001000 */
[----:B------:R-:W-:Y:S01]  /*0a50*/  FADD.FTZ R11, -R3, -RZ ;  /* 0x800000ff030b7221 */ /* 0x000fe20000010100 */
[----:B------:R-:W-:-:S03]  /*0a60*/  IMAD.IADD R6, R6, 0x1, R9 ;  /* 0x0000000106067824 */ /* 0x000fc600078e0209 */
[----:B0-----:R-:W-:-:S04]  /*0a70*/  FFMA R13, R8, R11, 1 ;  /* 0x3f800000080d7423 */ /* 0x001fc8000000000b */
[----:B------:R-:W-:-:S04]  /*0a80*/  FFMA R10, R8, R13, R8 ;  /* 0x0000000d080a7223 */ /* 0x000fc80000000008 */
[----:B------:R-:W-:-:S04]  /*0a90*/  FFMA R7, R0, R10, RZ ;  /* 0x0000000a00077223 */ /* 0x000fc800000000ff */
[----:B------:R-:W-:-:S04]  /*0aa0*/  FFMA R8, R11, R7, R0 ;  /* 0x000000070b087223 */ /* 0x000fc80000000000 */
[----:B------:R-:W-:-:S04]  /*0ab0*/  FFMA R7, R10, R8, R7 ;  /* 0x000000080a077223 */ /* 0x000fc80000000007 */
[----:B------:R-:W-:-:S04]  /*0ac0*/  FFMA R8, R11, R7, R0 ;  /* 0x000000070b087223 */ /* 0x000fc80000000000 */
[----:B------:R-:W-:-:S05]  /*0ad0*/  FFMA R0, R10, R8, R7 ;  /* 0x000000080a007223 */ /* 0x000fca0000000007 */
[----:B------:R-:W-:-:S04]  /*0ae0*/  SHF.R.U32.HI R3, RZ, 0x17, R0 ;  /* 0x00000017ff037819 */ /* 0x000fc80000011600 */
[----:B------:R-:W-:-:S05]  /*0af0*/  LOP3.LUT R3, R3, 0xff, RZ, 0xc0, !PT ;  /* 0x000000ff03037812 */ /* 0x000fca00078ec0ff */
[----:B------:R-:W-:-:S04]  /*0b00*/  IMAD.IADD R9, R3, 0x1, R6 ;  /* 0x0000000103097824 */ /* 0x000fc800078e0206 */
[----:B------:R-:W-:-:S05]  /*0b10*/  VIADD R3, R9, 0xffffffff ;  /* 0xffffffff09037836 */ /* 0x000fca0000000000 */
[----:B------:R-:W-:-:S13]  /*0b20*/  ISETP.GE.U32.AND P0, PT, R3, 0xfe, PT ;  /* 0x000000fe0300780c */ /* 0x000fda0003f06070 */
[----:B------:R-:W-:Y:S05]  /*0b30*/  @!P0 BRA `(.L_x_18) ;  /* 0x0000000000808947 */ /* 0x000fea0003800000 */
[----:B------:R-:W-:-:S13]  /*0b40*/  ISETP.GT.AND P0, PT, R9, 0xfe, PT ;  /* 0x000000fe0900780c */ /* 0x000fda0003f04270 */
[----:B------:R-:W-:Y:S05]  /*0b50*/  @P0 BRA `(.L_x_19) ;  /* 0x00000000006c0947 */ /* 0x000fea0003800000 */
[----:B------:R-:W-:-:S13]  /*0b60*/  ISETP.GE.AND P0, PT, R9, 0x1, PT ;  /* 0x000000010900780c */ /* 0x000fda0003f06270 */
[----:B------:R-:W-:Y:S05]  /*0b70*/  @P0 BRA `(.L_x_20) ;  /* 0x0000000000740947 */ /* 0x000fea0003800000 */
[----:B------:R-:W-:Y:S02]  /*0b80*/  ISETP.GE.AND P0, PT, R9, -0x18, PT ;  /* 0xffffffe80900780c */ /* 0x000fe40003f06270 */
[----:B------:R-:W-:-:S11]  /*0b90*/  LOP3.LUT R0, R0, 0x80000000, RZ, 0xc0, !PT ;  /* 0x8000000000007812 */ /* 0x000fd600078ec0ff */
[----:B------:R-:W-:Y:S05]  /*0ba0*/  @!P0 BRA `(.L_x_20) ;  /* 0x0000000000688947 */ /* 0x000fea0003800000 */
[CCC-:B------:R-:W-:Y:S01]  /*0bb0*/  FFMA.RZ R3, R10.reuse, R8.reuse, R7.reuse ;  /* 0x000000080a037223 */ /* 0x1c0fe2000000c007 */
[CCC-:B------:R-:W-:Y:S01]  /*0bc0*/  FFMA.RM R6, R10.reuse, R8.reuse, R7.reuse ;  /* 0x000000080a067223 */ /* 0x1c0fe20000004007 */
[C---:B------:R-:W-:Y:S02]  /*0bd0*/  ISETP.NE.AND P2, PT, R9.reuse, RZ, PT ;  /* 0x000000ff0900720c */ /* 0x040fe40003f45270 */
[----:B------:R-:W-:Y:S02]  /*0be0*/  ISETP.NE.AND P1, PT, R9, RZ, PT ;  /* 0x000000ff0900720c */ /* 0x000fe40003f25270 */
[----:B------:R-:W-:Y:S01]  /*0bf0*/  LOP3.LUT R5, R3, 0x7fffff, RZ, 0xc0, !PT ;  /* 0x007fffff03057812 */ /* 0x000fe200078ec0ff */
[----:B------:R-:W-:Y:S01]  /*0c00*/  FFMA.RP R3, R10, R8, R7 ;  /* 0x000000080a037223 */ /* 0x000fe20000008007 */
[C---:B------:R-:W-:Y:S01]  /*0c10*/  VIADD R8, R9.reuse, 0x20 ;  /* 0x0000002009087836 */ /* 0x040fe20000000000 */
[----:B------:R-:W-:Y:S02]  /*0c20*/  IADD3 R7, PT, PT, -R9, RZ, RZ ;  /* 0x000000ff09077210 */ /* 0x000fe40007ffe1ff */
[----:B------:R-:W-:-:S02]  /*0c30*/  LOP3.LUT R5, R5, 0x800000, RZ, 0xfc, !PT ;  /* 0x0080000005057812 */ /* 0x000fc400078efcff */
[----:B------:R-:W-:Y:S02]  /*0c40*/  FSETP.NEU.FTZ.AND P0, PT, R3, R6, PT ;  /* 0x000000060300720b */ /* 0x000fe40003f1d000 */
[----:B------:R-:W-:Y:S02]  /*0c50*/  SHF.L.U32 R8, R5, R8, RZ ;  /* 0x0000000805087219 */ /* 0x000fe400000006ff */
[----:B------:R-:W-:Y:S02]  /*0c60*/  SEL R6, R7, RZ, P2 ;  /* 0x000000ff07067207 */ /* 0x000fe40001000000 */
[----:B------:R-:W-:Y:S02]  /*0c70*/  ISETP.NE.AND P1, PT, R8, RZ, P1 ;  /* 0x000000ff0800720c */ /* 0x000fe40000f25270 */
[----:B------:R-:W-:Y:S02]  /*0c80*/  SHF.R.U32.HI R6, RZ, R6, R5 ;  /* 0x00000006ff067219 */ /* 0x000fe40000011605 */
[----:B------:R-:W-:-:S02]  /*0c90*/  PLOP3.LUT P0, PT, P0, P1, PT, 0xf8, 0x8f ;  /* 0x00000000008f781c */ /* 0x000fc40000703f70 */
[----:B------:R-:W-:Y:S02]  /*0ca0*/  SHF.R.U32.HI R8, RZ, 0x1, R6 ;  /* 0x00000001ff087819 */ /* 0x000fe40000011606 */
[----:B------:R-:W-:-:S04]  /*0cb0*/  SEL R3, RZ, 0x1, !P0 ;  /* 0x00000001ff037807 */ /* 0x000fc80004000000 */
[----:B------:R-:W-:-:S04]  /*0cc0*/  LOP3.LUT R3, R3, 0x1, R8, 0xf8, !PT ;  /* 0x0000000103037812 */ /* 0x000fc800078ef808 */
[----:B------:R-:W-:-:S05]  /*0cd0*/  LOP3.LUT R3, R3, R6, RZ, 0xc0, !PT ;  /* 0x0000000603037212 */ /* 0x000fca00078ec0ff */
[----:B------:R-:W-:-:S05]  /*0ce0*/  IMAD.IADD R3, R8, 0x1, R3 ;  /* 0x0000000108037824 */ /* 0x000fca00078e0203 */
[----:B------:R-:W-:Y:S01]  /*0cf0*/  LOP3.LUT R0, R3, R0, RZ, 0xfc, !PT ;  /* 0x0000000003007212 */ /* 0x000fe200078efcff */
[----:B------:R-:W-:Y:S06]  /*0d00*/  BRA `(.L_x_20) ;  /* 0x0000000000107947 */ /* 0x000fec0003800000 */
.L_x_19:
[----:B------:R-:W-:-:S04]  /*0d10*/  LOP3.LUT R0, R0, 0x80000000, RZ, 0xc0, !PT ;  /* 0x8000000000007812 */ /* 0x000fc800078ec0ff */
[----:B------:R-:W-:Y:S01]  /*0d20*/  LOP3.LUT R0, R0, 0x7f800000, RZ, 0xfc, !PT ;  /* 0x7f80000000007812 */ /* 0x000fe200078efcff */
[----:B------:R-:W-:Y:S06]  /*0d30*/  BRA `(.L_x_20) ;  /* 0x0000000000047947 */ /* 0x000fec0003800000 */
.L_x_18:
[----:B------:R-:W-:-:S07]  /*0d40*/  IMAD R0, R6, 0x800000, R0 ;  /* 0x0080000006007824 */ /* 0x000fce00078e0200 */
.L_x_20:
[----:B------:R-:W-:Y:S05]  /*0d50*/  BSYNC.RECONVERGENT B3 ;  /* 0x0000000000037941 */ /* 0x000fea0003800200 */
.L_x_17:
[----:B------:R-:W-:Y:S05]  /*0d60*/  BRA `(.L_x_21) ;  /* 0x0000000000207947 */ /* 0x000fea0003800000 */
.L_x_16:
[----:B------:R-:W-:-:S04]  /*0d70*/  LOP3.LUT R0, R8, 0x80000000, R7, 0x48, !PT ;  /* 0x8000000008007812 */ /* 0x000fc800078e4807 */
[----:B------:R-:W-:Y:S01]  /*0d80*/  LOP3.LUT R0, R0, 0x7f800000, RZ, 0xfc, !PT ;  /* 0x7f80000000007812 */ /* 0x000fe200078efcff */
[----:B------:R-:W-:Y:S06]  /*0d90*/  BRA `(.L_x_21) ;  /* 0x0000000000147947 */ /* 0x000fec0003800000 */
.L_x_15:
[----:B------:R-:W-:Y:S01]  /*0da0*/  LOP3.LUT R0, R8, 0x80000000, R7, 0x48, !PT ;  /* 0x8000000008007812 */ /* 0x000fe200078e4807 */
[----:B------:R-:W-:Y:S06]  /*0db0*/  BRA `(.L_x_21) ;  /* 0x00000000000c7947 */ /* 0x000fec0003800000 */
.L_x_14:
[----:B------:R-:W0:Y:S01]  /*0dc0*/  MUFU.RSQ R0, -QNAN ;  /* 0xffc0000000007908 */ /* 0x000e220000001400 */
[----:B------:R-:W-:Y:S05]  /*0dd0*/  BRA `(.L_x_21) ;  /* 0x0000000000047947 */ /* 0x000fea0003800000 */
.L_x_13:
[----:B------:R-:W-:-:S07]  /*0de0*/  FADD.FTZ R0, R0, R3 ;  /* 0x0000000300007221 */ /* 0x000fce0000010000 */
.L_x_21:
[----:B------:R-:W-:Y:S05]  /*0df0*/  BSYNC.RECONVERGENT B2 ;  /* 0x0000000000027941 */ /* 0x000fea0003800200 */
.L_x_11:
[----:B------:R-:W-:-:S04]  /*0e00*/  IMAD.MOV.U32 R3, RZ, RZ, 0x0 ;  /* 0x00000000ff037424 */ /* 0x000fc800078e00ff */
[----:B0-----:R-:W-:Y:S05]  /*0e10*/  RET.REL.NODEC R2 `(_Z21sigmoid_stable_kernelPKfPfi) ;  /* 0xfffffff002787950 */ /* 0x001fea0003c3ffff */
.L_x_22:
[----:B------:R-:W-:-:S00]  /*0e20*/  BRA `(.L_x_22) ;  /* 0xfffffffc00fc7947 */ /* 0x000fc0000383ffff */
[----:B------:R-:W-:-:S00]  /*0e30*/  NOP ;  /* 0x0000000000007918 */ /* 0x000fc00000000000 */
        /* <DEDUP_REMOVED lines=12> */
.L_x_32:


//--------------------- .text._Z14sigmoid_kernelPKfPfi --------------------------
	.section	.text._Z14sigmoid_kernelPKfPfi,"ax",@progbits
	.align	128
        .global         _Z14sigmoid_kernelPKfPfi
        .type           _Z14sigmoid_kernelPKfPfi,@function
        .size           _Z14sigmoid_kernelPKfPfi,(.L_x_33 - _Z14sigmoid_kernelPKfPfi)
        .other          _Z14sigmoid_kernelPKfPfi,@"STO_CUDA_ENTRY STV_DEFAULT"
_Z14sigmoid_kernelPKfPfi:
.text._Z14sigmoid_kernelPKfPfi:
        /* <DEDUP_REMOVED lines=12> */
[----:B------:R-:W-:Y:S01]  /*00c0*/  IMAD.MOV.U32 R7, RZ, RZ, 0x3bbb989d ;  /* 0x3bbb989dff077424 */ /* 0x000fe200078e00ff */
[----:B------:R-:W-:Y:S01]  /*00d0*/  BSSY.RECONVERGENT B0, `(.L_x_23) ;  /* 0x0000015000007945 */ /* 0x000fe20003800200 */
[----:B------:R-:W-:Y:S02]  /*00e0*/  IMAD.MOV.U32 R9, RZ, RZ, 0x437c0000 ;  /* 0x437c0000ff097424 */ /* 0x000fe400078e00ff */
[----:B--2---:R-:W-:-:S04]  /*00f0*/  FFMA.SAT R0, R4, -R7, 0.5 ;  /* 0x3f00000004007423 */ /* 0x004fc80000002807 */
[----:B------:R-:W-:-:S04]  /*0100*/  FFMA.RM R0, R0, R9, 12582913 ;  /* 0x4b40000100007423 */ /* 0x000fc80000004009 */
[C---:B------:R-:W-:Y:S01]  /*0110*/  FADD R7, R0.reuse, -12583039 ;  /* 0xcb40007f00077421 */ /* 0x040fe20000000000 */
[----:B------:R-:W-:-:S03]  /*0120*/  SHF.L.U32 R0, R0, 0x17, RZ ;  /* 0x0000001700007819 */ /* 0x000fc600000006ff */
        /* <DEDUP_REMOVED lines=9> */
[----:B------:R-:W-:Y:S05]  /*01c0*/  CALL.REL.NOINC `($__internal_2_$__cuda_sm20_rcp_rn_f32_slowpath) ;  /* 0x0000000000287944 */ /* 0x000fea0003c00000 */
[----:B------:R-:W-:Y:S05]  /*01d0*/  BRA `(.L_x_25) ;  /* 0x0000000000107947 */ /* 0x000fea0003800000 */
.L_x_24:
[----:B------:R-:W0:Y:S02]  /*01e0*/  MUFU.RCP R7, R0 ;  /* 0x0000000000077308 */ /* 0x000e240000001000 */
[----:B0-----:R-:W-:-:S04]  /*01f0*/  FFMA R2, R0, R7, -1 ;  /* 0xbf80000000027423 */ /* 0x001fc80000000007 */
[----:B------:R-:W-:-:S04]  /*0200*/  FADD.FTZ R2, -R2, -RZ ;  /* 0x800000ff02027221 */ /* 0x000fc80000010100 */
[----:B------:R-:W-:-:S07]  /*0210*/  FFMA R7, R7, R2, R7 ;  /* 0x0000000207077223 */ /* 0x000fce0000000007 */
.L_x_25:
[----:B------:R-:W-:Y:S05]  /*0220*/  BSYNC.RECONVERGENT B0 ;  /* 0x0000000000007941 */ /* 0x000fea0003800200 */
.L_x_23:
[----:B------:R-:W0:Y:S02]  /*0230*/  LDC.64 R4, c[0x0][0x388] ;  /* 0x0000e200ff047b82 */ /* 0x000e240000000a00 */
[----:B0-----:R-:W-:-:S05]  /*0240*/  IMAD.WIDE R2, R3, 0x4, R4 ;  /* 0x0000000403027825 */ /* 0x001fca00078e0204 */
[----:B------:R-:W-:Y:S01]  /*0250*/  STG.E desc[UR4][R2.64], R7 ;  /* 0x0000000702007986 */ /* 0x000fe2000c101904 */
[----:B------:R-:W-:Y:S05]  /*0260*/  EXIT ;  /* 0x000000000000794d */ /* 0x000fea0003800000 */
        .weak           $__internal_2_$__cuda_sm20_rcp_rn_f32_slowpath
        .type           $__internal_2_$__cuda_sm20_rcp_rn_f32_slowpath,@function
        .size           $__internal_2_$__cuda_sm20_rcp_rn_f32_slowpath,(.L_x_33 - $__internal_2_$__cuda_sm20_rcp_rn_f32_slowpath)
$__internal_2_$__cuda_sm20_rcp_rn_f32_slowpath:
[----:B------:R-:W-:Y:S01]  /*0270*/  IMAD.SHL.U32 R2, R0, 0x2, RZ ;  /* 0x0000000200027824 */ /* 0x000fe200078e00ff */
[----:B------:R-:W-:Y:S04]  /*0280*/  BSSY.RECONVERGENT B1, `(.L_x_26) ;  /* 0x0000030000017945 */ /* 0x000fe80003800200 */
[----:B------:R-:W-:-:S04]  /*0290*/  SHF.R.U32.HI R2, RZ, 0x18, R2 ;  /* 0x00000018ff027819 */ /* 0x000fc80000011602 */
[----:B------:R-:W-:-:S13]  /*02a0*/  ISETP.NE.U32.AND P0, PT, R2, RZ, PT ;  /* 0x000000ff0200720c */ /* 0x000fda0003f05070 */
[----:B------:R-:W-:Y:S05]  /*02b0*/  @P0 BRA `(.L_x_27) ;  /* 0x0000000000280947 */ /* 0x000fea0003800000 */
[----:B------:R-:W-:-:S04]  /*02c0*/  SHF.L.U32 R2, R0, 0x1, RZ ;  /* 0x0000000100027819 */ /* 0x000fc800000006ff */
        /* <DEDUP_REMOVED lines=9> */
.L_x_27:
[----:B------:R-:W-:-:S05]  /*0360*/  VIADD R5, R2, 0xffffff03 ;  /* 0xffffff0302057836 */ /* 0x000fca0000000000 */
        /* <DEDUP_REMOVED lines=15> */
[----:B------:R-:W-:Y:S02]  /*0460*/  LOP3.LUT R6, R11, R8, RZ, 0xc0, !PT ;  /* 0x000000080b067212 */ /* 0x000fe400078ec0ff */
[----:B------:R-:W-:-:S02]  /*0470*/  IADD3 R7, PT, PT, -R7, RZ, RZ ;  /* 0x000000ff07077210 */ /* 0x000fc40007ffe1ff */
[-C--:B------:R-:W-:Y:S02]  /*0480*/  SHF.R.U32.HI R6, RZ, R5.reuse, R6 ;  /* 0x00000005ff067219 */ /* 0x080fe40000011606 */
[----:B------:R-:W-:Y:S02]  /*0490*/  LOP3.LUT P1, RZ, R7, R5, R8, 0xf8, !PT ;  /* 0x0000000507ff7212 */ /* 0x000fe4000782f808 */
[C---:B------:R-:W-:Y:S02]  /*04a0*/  LOP3.LUT P0, RZ, R6.reuse, 0x1, RZ, 0xc0, !PT ;  /* 0x0000000106ff7812 */ /* 0x040fe4000780c0ff */
[----:B------:R-:W-:-:S04]  /*04b0*/  LOP3.LUT P2, RZ, R6, 0x2, RZ, 0xc0, !PT ;  /* 0x0000000206ff7812 */ /* 0x000fc8000784c0ff */
[----:B------:R-:W-:Y:S02]  /*04c0*/  PLOP3.LUT P0, PT, P0, P1, P2, 0xe0, 0x0 ;  /* 0x000000000000781c */ /* 0x000fe40000703c20 */
[----:B------:R-:W-:Y:S02]  /*04d0*/  LOP3.LUT P1, RZ, R0, 0x7fffff, RZ, 0xc0, !PT ;  /* 0x007fffff00ff7812 */ /* 0x000fe4000782c0ff */
[----:B------:R-:W-:-:S05]  /*04e0*/  SEL R5, RZ, 0x1, !P0 ;  /* 0x00000001ff057807 */ /* 0x000fca0004000000 */
[----:B------:R-:W-:-:S05]  /*04f0*/  IMAD.MOV R5, RZ, RZ, -R5 ;  /* 0x000000ffff057224 */ /* 0x000fca00078e0a05 */
[----:B------:R-:W-:Y:S02]  /*0500*/  ISETP.GE.AND P0, PT, R5, RZ, PT ;  /* 0x000000ff0500720c */ /* 0x000fe40003f06270 */
[----:B------:R-:W-:-:S04]  /*0510*/  IADD3 R5, PT, PT, R2, -0xfc, RZ ;  /* 0xffffff0402057810 */ /* 0x000fc80007ffe0ff */
[----:B------:R-:W-:-:S07]  /*0520*/  SHF.R.U32.HI R5, RZ, R5, R8 ;  /* 0x00000005ff057219 */ /* 0x000fce0000011608 */
[----:B------:R-:W-:-:S05]  /*0530*/  @!P0 VIADD R5, R5, 0x1 ;  /* 0x0000000105058836 */ /* 0x000fca0000000000 */
[----:B------:R-:W-:-:S04]  /*0540*/  @!P1 SHF.L.U32 R5, R5, 0x1, RZ ;  /* 0x0000000105059819 */ /* 0x000fc800000006ff */
[----:B------:R-:W-:Y:S01]  /*0550*/  LOP3.LUT R5, R5, 0x80000000, R0, 0xf8, !PT ;  /* 0x8000000005057812 */ /* 0x000fe200078ef800 */
[----:B------:R-:W-:Y:S06]  /*0560*/  BRA `(.L_x_28) ;  /* 0x0000000000047947 */ /* 0x000fec0003800000 */
.L_x_29:
[----:B------:R0:W1:Y:S02]  /*0570*/  MUFU.RCP R5, R0 ;  /* 0x0000000000057308 */ /* 0x0000640000001000 */
.L_x_28:
[----:B------:R-:W-:Y:S05]  /*0580*/  BSYNC.RECONVERGENT B1 ;  /* 0x0000000000017941 */ /* 0x000fea0003800200 */
.L_x_26:
[----:B-1----:R-:W-:Y:S02]  /*0590*/  IMAD.MOV.U32 R7, RZ, RZ, R5 ;  /* 0x000000ffff077224 */ /* 0x002fe400078e0005 */
[----:B------:R-:W-:-:S04]  /*05a0*/  HFMA2 R5, -RZ, RZ, 0, 0 ;  /* 0x00000000ff057431 */ /* 0x000fc800000001ff */
[----:B0-----:R-:W-:Y:S05]  /*05b0*/  RET.REL.NODEC R4 `(_Z14sigmoid_kernelPKfPfi) ;  /* 0xfffffff804907950 */ /* 0x001fea0003c3ffff */
.L_x_30:
        /* <DEDUP_REMOVED lines=12> */
.L_x_33:


//--------------------- .nv.shared.reserved.0     --------------------------
	.section	.nv.shared.reserved.0,"aw",@nobits
	.weak		__nv_reservedSMEM_offset_0_alias
	.size		__nv_reservedSMEM_offset_0_alias, 0, 64
	.other		__nv_reservedSMEM_offset_0_alias,@"STO_CUDA_RESERVED_SHARED STV_DEFAULT"
__nv_reservedSMEM_offset_0_alias:
	.zero		0
	.zero		64


//--------------------- .nv.constant0._Z21sigmoid_stable_kernelPKfPfi --------------------------
	.section	.nv.constant0._Z21sigmoid_stable_kernelPKfPfi,"a",@progbits
	.sectionflags	@""
	.align	4
.nv.constant0._Z21sigmoid_stable_kernelPKfPfi:
	.zero		916


//--------------------- .nv.constant0._Z14sigmoid_kernelPKfPfi --------------------------
	.section	.nv.constant0._Z14sigmoid_kernelPKfPfi,"a",@progbits
	.sectionflags	@""
	.align	4
.nv.constant0._Z14sigmoid_kernelPKfPfi:
	.zero		916


//--------------------- SYMBOLS --------------------------

	.type		.nv.reservedSmem.offset0,@object
	.size		.nv.reservedSmem.offset0,0x4
